//
// Generated by NVIDIA NVVM Compiler
//
// Compiler Build ID: CL-36424714
// Cuda compilation tools, release 13.0, V13.0.88
// Based on NVVM 20.0.0
//

.version 9.0
.target sm_100
.address_size 64

	// .globl	_Z6addOnePii

.visible .entry _Z6addOnePii(
	.param .u64 .ptr .align 1 _Z6addOnePii_param_0,
	.param .u32 _Z6addOnePii_param_1
)
{
	.reg .pred 	%p<2>;
	.reg .b32 	%r<8>;
	.reg .b64 	%rd<5>;

	ld.param.u64 	%rd1, [_Z6addOnePii_param_0];
	ld.param.u32 	%r2, [_Z6addOnePii_param_1];
	mov.u32 	%r3, %ctaid.x;
	mov.u32 	%r4, %ntid.x;
	mov.u32 	%r5, %tid.x;
	mad.lo.s32 	%r1, %r3, %r4, %r5;
	setp.ge.s32 	%p1, %r1, %r2;
	@%p1 bra 	$L__BB0_2;
	cvta.to.global.u64 	%rd2, %rd1;
	mul.wide.s32 	%rd3, %r1, 4;
	add.s64 	%rd4, %rd2, %rd3;
	ld.global.u32 	%r6, [%rd4];
	add.s32 	%r7, %r6, 1;
	st.global.u32 	[%rd4], %r7;
$L__BB0_2:
	ret;

}


// ===== COMPILED SASS (sm_100) =====

	.target	sm_100

	.elftype	@"ET_EXEC"


//--------------------- .note.nv.tkinfo           --------------------------
	.section	.note.nv.tkinfo,"",@"SHT_NOTE"
	.sectionflags	@"SHF_NOTE_NV_TKINFO"
	.tkinfo
        /*0018*/ 	.word	0x00000002
        /*0030*/ 	.string	""
        /*0030*/ 	.string	"ptxas"
        /*0030*/ 	.string	"Cuda compilation tools, release 13.0, V13.0.88"
        /*0030*/ 	.string	"Build cuda_13.0.r13.0/compiler.36424714_0"
        /*0030*/ 	.string	"-arch sm_100 -m 64 "



//--------------------- .note.nv.cuinfo           --------------------------
	.section	.note.nv.cuinfo,"",@"SHT_NOTE"
	.sectionflags	@"SHF_NOTE_NV_CUINFO"
        /*0018*/ 	.short	0x0002
        /*001a*/ 	.short	0x0064
        /*001c*/ 	.short	0x0082
	.zero		2


//--------------------- .nv.info                  --------------------------
	.section	.nv.info,"",@"SHT_CUDA_INFO"
	.align	4


	//----- nvinfo : EIATTR_REGCOUNT
	.align		4
        /*0000*/ 	.byte	0x04, 0x2f
        /*0002*/ 	.short	(.L_1 - .L_0)
	.align		4
.L_0:
        /*0004*/ 	.word	index@(_Z6addOnePii)
        /*0008*/ 	.word	0x00000008


	//----- nvinfo : EIATTR_FRAME_SIZE
	.align		4
.L_1:
        /*000c*/ 	.byte	0x04, 0x11
        /*000e*/ 	.short	(.L_3 - .L_2)
	.align		4
.L_2:
        /*0010*/ 	.word	index@(_Z6addOnePii)
        /*0014*/ 	.word	0x00000000


	//----- nvinfo : EIATTR_MIN_STACK_SIZE
	.align		4
.L_3:
        /*0018*/ 	.byte	0x04, 0x12
        /*001a*/ 	.short	(.L_5 - .L_4)
	.align		4
.L_4:
        /*001c*/ 	.word	index@(_Z6addOnePii)
        /*0020*/ 	.word	0x00000000
.L_5:


//--------------------- .nv.compat                --------------------------
	.section	.nv.compat,"",@"SHT_CUDA_COMPAT_INFO"
	.align	4
        /*0000*/ 	.byte	0x02, 0x09, 0x00, 0x00, 0x02, 0x02, 0x01, 0x00, 0x02, 0x05, 0x05, 0x00, 0x03, 0x07, 0x01, 0x01
        /*0010*/ 	.byte	0x02, 0x03, 0x00, 0x00, 0x02, 0x06, 0x01, 0x00, 0x04, 0x0b, 0x08, 0x00, 0x09, 0x00, 0x00, 0x00
        /*0020*/ 	.byte	0x00, 0x00, 0x00, 0x00


//--------------------- .nv.info._Z6addOnePii     --------------------------
	.section	.nv.info._Z6addOnePii,"",@"SHT_CUDA_INFO"
	.sectionflags	@""
	.align	4


	//----- nvinfo : EIATTR_CUDA_API_VERSION
	.align		4
        /*0000*/ 	.byte	0x04, 0x37
        /*0002*/ 	.short	(.L_7 - .L_6)
.L_6:
        /*0004*/ 	.word	0x00000082


	//----- nvinfo : EIATTR_KPARAM_INFO
	.align		4
.L_7:
        /*0008*/ 	.byte	0x04, 0x17
        /*000a*/ 	.short	(.L_9 - .L_8)
.L_8:
        /*000c*/ 	.word	0x00000000
        /*0010*/ 	.short	0x0001
        /*0012*/ 	.short	0x0008
        /*0014*/ 	.byte	0x00, 0xf0, 0x11, 0x00


	//----- nvinfo : EIATTR_KPARAM_INFO
	.align		4
.L_9:
        /*0018*/ 	.byte	0x04, 0x17
        /*001a*/ 	.short	(.L_11 - .L_10)
.L_10:
        /*001c*/ 	.word	0x00000000
        /*0020*/ 	.short	0x0000
        /*0022*/ 	.short	0x0000
        /*0024*/ 	.byte	0x00, 0xf5, 0x21, 0x00


	//----- nvinfo : EIATTR_SPARSE_MMA_MASK
	.align		4
.L_11:
        /*0028*/ 	.byte	0x03, 0x50
        /*002a*/ 	.short	0x0000


	//----- nvinfo : EIATTR_MAXREG_COUNT
	.align		4
        /*002c*/ 	.byte	0x03, 0x1b
        /*002e*/ 	.short	0x00ff


	//----- nvinfo : EIATTR_MERCURY_ISA_VERSION
	.align		4
        /*0030*/ 	.byte	0x03, 0x5f
        /*0032*/ 	.short	0x0101


	//----- nvinfo : EIATTR_VRC_CTA_INIT_COUNT
	.align		4
        /*0034*/ 	.byte	0x02, 0x4a
	.zero		1
	.zero		1


	//----- nvinfo : EIATTR_EXIT_INSTR_OFFSETS
	.align		4
        /*0038*/ 	.byte	0x04, 0x1c
        /*003a*/ 	.short	(.L_13 - .L_12)


	//   ....[0]....
.L_12:
        /*003c*/ 	.word	0x00000070


	//   ....[1]....
        /*0040*/ 	.word	0x000000e0


	//----- nvinfo : EIATTR_CBANK_PARAM_SIZE
	.align		4
.L_13:
        /*0044*/ 	.byte	0x03, 0x19
        /*0046*/ 	.short	0x000c


	//----- nvinfo : EIATTR_PARAM_CBANK
	.align		4
        /*0048*/ 	.byte	0x04, 0x0a
        /*004a*/ 	.short	(.L_15 - .L_14)
	.align		4
.L_14:
        /*004c*/ 	.word	index@(.nv.constant0._Z6addOnePii)
        /*0050*/ 	.short	0x0380
        /*0052*/ 	.short	0x000c


	//----- nvinfo : EIATTR_SW_WAR
	.align		4
.L_15:
        /*0054*/ 	.byte	0x04, 0x36
        /*0056*/ 	.short	(.L_17 - .L_16)
.L_16:
        /*0058*/ 	.word	0x00000008
.L_17:


//--------------------- .nv.callgraph             --------------------------
	.section	.nv.callgraph,"",@"SHT_CUDA_CALLGRAPH"
	.align	4
	.sectionentsize	8
	.align		4
        /*0000*/ 	.word	0x00000000
	.align		4
        /*0004*/ 	.word	0xffffffff
	.align		4
        /*0008*/ 	.word	0x00000000
	.align		4
        /*000c*/ 	.word	0xfffffffe
	.align		4
        /*0010*/ 	.word	0x00000000
	.align		4
        /*0014*/ 	.word	0xfffffffd
	.align		4
        /*0018*/ 	.word	0x00000000
	.align		4
        /*001c*/ 	.word	0xfffffffc


//--------------------- .text._Z6addOnePii        --------------------------
	.section	.text._Z6addOnePii,"ax",@progbits
	.align	128
        .global         _Z6addOnePii
        .type           _Z6addOnePii,@function
        .size           _Z6addOnePii,(.L_x_1 - _Z6addOnePii)
        .other          _Z6addOnePii,@"STO_CUDA_ENTRY STV_DEFAULT"
_Z6addOnePii:
.text._Z6addOnePii:
[----:B------:R-:W-:Y:S01]  /*0000*/  LDC R1, c[0x0][0x37c] ;  /* 0x0000df00ff017b82 */ /* 0x000fe20000000800 */
[----:B------:R-:W0:Y:S07]  /*0010*/  S2R R0, SR_TID.X ;  /* 0x0000000000007919 */ /* 0x000e2e0000002100 */
[----:B------:R-:W0:Y:S01]  /*0020*/  S2UR UR4, SR_CTAID.X ;  /* 0x00000000000479c3 */ /* 0x000e220000002500 */
[----:B------:R-:W1:Y:S07]  /*0030*/  LDCU UR5, c[0x0][0x388] ;  /* 0x00007100ff0577ac */ /* 0x000e6e0008000800 */
[----:B------:R-:W0:Y:S02]  /*0040*/  LDC R5, c[0x0][0x360] ;  /* 0x0000d800ff057b82 */ /* 0x000e240000000800 */
[----:B0-----:R-:W-:-:S05]  /*0050*/  IMAD R5, R5, UR4, R0 ;  /* 0x0000000405057c24 */ /* 0x001fca000f8e0200 */
[----:B-1----:R-:W-:-:S13]  /*0060*/  ISETP.GE.AND P0, PT, R5, UR5, PT ;  /* 0x0000000505007c0c */ /* 0x002fda000bf06270 */
[----:B------:R-:W-:Y:S05]  /*0070*/  @P0 EXIT ;  /* 0x000000000000094d */ /* 0x000fea0003800000 */
[----:B------:R-:W0:Y:S01]  /*0080*/  LDC.64 R2, c[0x0][0x380] ;  /* 0x0000e000ff027b82 */ /* 0x000e220000000a00 */
[----:B------:R-:W1:Y:S01]  /*0090*/  LDCU.64 UR4, c[0x0][0x358] ;  /* 0x00006b00ff0477ac */ /* 0x000e620008000a00 */
[----:B0-----:R-:W-:-:S05]  /*00a0*/  IMAD.WIDE R2, R5, 0x4, R2 ;  /* 0x0000000405027825 */ /* 0x001fca00078e0202 */
[----:B-1----:R-:W2:Y:S02]  /*00b0*/  LDG.E R0, desc[UR4][R2.64] ;  /* 0x0000000402007981 */ /* 0x002ea4000c1e1900 */
[----:B--2---:R-:W-:-:S05]  /*00c0*/  IADD3 R5, PT, PT, R0, 0x1, RZ ;  /* 0x0000000100057810 */ /* 0x004fca0007ffe0ff */
[----:B------:R-:W-:Y:S01]  /*00d0*/  STG.E desc[UR4][R2.64], R5 ;  /* 0x0000000502007986 */ /* 0x000fe2000c101904 */
[----:B------:R-:W-:Y:S05]  /*00e0*/  EXIT ;  /* 0x000000000000794d */ /* 0x000fea0003800000 */
.L_x_0:
[----:B------:R-:W-:-:S00]  /*00f0*/  BRA `(.L_x_0) ;  /* 0xfffffffc00fc7947 */ /* 0x000fc0000383ffff */
[----:B------:R-:W-:-:S00]  /*0100*/  NOP ;  /* 0x0000000000007918 */ /* 0x000fc00000000000 */
[----:B------:R-:W-:-:S00]  /*0110*/  NOP ;  /* 0x0000000000007918 */ /* 0x000fc00000000000 */
[----:B------:R-:W-:-:S00]  /*0120*/  NOP ;  /* 0x0000000000007918 */ /* 0x000fc00000000000 */
[----:B------:R-:W-:-:S00]  /*0130*/  NOP ;  /* 0x0000000000007918 */ /* 0x000fc00000000000 */
[----:B------:R-:W-:-:S00]  /*0140*/  NOP ;  /* 0x0000000000007918 */ /* 0x000fc00000000000 */
[----:B------:R-:W-:-:S00]  /*0150*/  NOP ;  /* 0x0000000000007918 */ /* 0x000fc00000000000 */
[----:B------:R-:W-:-:S00]  /*0160*/  NOP ;  /* 0x0000000000007918 */ /* 0x000fc00000000000 */
[----:B------:R-:W-:-:S00]  /*0170*/  NOP ;  /* 0x0000000000007918 */ /* 0x000fc00000000000 */
.L_x_1:


//--------------------- .nv.shared.reserved.0     --------------------------
	.section	.nv.shared.reserved.0,"aw",@nobits
	.weak		__nv_reservedSMEM_offset_0_alias
	.size		__nv_reservedSMEM_offset_0_alias, 0, 64
	.other		__nv_reservedSMEM_offset_0_alias,@"STO_CUDA_RESERVED_SHARED STV_DEFAULT"
__nv_reservedSMEM_offset_0_alias:
	.zero		0
	.zero		64


//--------------------- .nv.constant0._Z6addOnePii --------------------------
	.section	.nv.constant0._Z6addOnePii,"a",@progbits
	.sectionflags	@""
	.align	4
.nv.constant0._Z6addOnePii:
	.zero		908


//--------------------- SYMBOLS --------------------------

	.type		.nv.reservedSmem.offset0,@object
	.size		.nv.reservedSmem.offset0,0x4
